//
// Generated by NVIDIA NVVM Compiler
//
// Compiler Build ID: CL-36424714
// Cuda compilation tools, release 13.0, V13.0.88
// Based on NVVM 20.0.0
//

.version 9.0
.target sm_100
.address_size 64

	// .globl	_Z16histogram_kernelPKcjPjii
// _ZZ16histogram_kernelPKcjPjiiE6s_hist has been demoted

.visible .entry _Z16histogram_kernelPKcjPjii(
	.param .u64 .ptr .align 1 _Z16histogram_kernelPKcjPjii_param_0,
	.param .u32 _Z16histogram_kernelPKcjPjii_param_1,
	.param .u64 .ptr .align 1 _Z16histogram_kernelPKcjPjii_param_2,
	.param .u32 _Z16histogram_kernelPKcjPjii_param_3,
	.param .u32 _Z16histogram_kernelPKcjPjii_param_4
)
{
	.reg .pred 	%p<10>;
	.reg .b32 	%r<36>;
	.reg .b64 	%rd<9>;
	// demoted variable
	.shared .align 4 .b8 _ZZ16histogram_kernelPKcjPjiiE6s_hist[1024];
	ld.param.u64 	%rd3, [_Z16histogram_kernelPKcjPjii_param_0];
	ld.param.u32 	%r14, [_Z16histogram_kernelPKcjPjii_param_1];
	ld.param.u64 	%rd4, [_Z16histogram_kernelPKcjPjii_param_2];
	ld.param.u32 	%r15, [_Z16histogram_kernelPKcjPjii_param_3];
	ld.param.u32 	%r16, [_Z16histogram_kernelPKcjPjii_param_4];
	sub.s32 	%r1, %r16, %r15;
	mov.u32 	%r35, %tid.x;
	setp.gt.s32 	%p1, %r35, %r1;
	@%p1 bra 	$L__BB0_3;
	mov.u32 	%r3, %ntid.x;
	mov.u32 	%r33, %r35;
$L__BB0_2:
	shl.b32 	%r17, %r33, 2;
	mov.u32 	%r18, _ZZ16histogram_kernelPKcjPjiiE6s_hist;
	add.s32 	%r19, %r18, %r17;
	mov.b32 	%r20, 0;
	st.shared.u32 	[%r19], %r20;
	add.s32 	%r33, %r33, %r3;
	setp.le.s32 	%p2, %r33, %r1;
	@%p2 bra 	$L__BB0_2;
$L__BB0_3:
	bar.sync 	0;
	mov.u32 	%r21, %ctaid.x;
	mov.u32 	%r6, %ntid.x;
	mad.lo.s32 	%r34, %r21, %r6, %r35;
	setp.ge.u32 	%p3, %r34, %r14;
	@%p3 bra 	$L__BB0_8;
	cvta.to.global.u64 	%rd1, %rd3;
	mov.u32 	%r22, %nctaid.x;
	mul.lo.s32 	%r8, %r6, %r22;
$L__BB0_5:
	cvt.s64.s32 	%rd5, %r34;
	add.s64 	%rd6, %rd1, %rd5;
	ld.global.u8 	%r10, [%rd6];
	setp.lt.s32 	%p4, %r10, %r15;
	setp.lt.s32 	%p5, %r16, %r10;
	or.pred  	%p6, %p4, %p5;
	@%p6 bra 	$L__BB0_7;
	sub.s32 	%r23, %r10, %r15;
	shl.b32 	%r24, %r23, 2;
	mov.u32 	%r25, _ZZ16histogram_kernelPKcjPjiiE6s_hist;
	add.s32 	%r26, %r25, %r24;
	atom.shared.add.u32 	%r27, [%r26], 1;
$L__BB0_7:
	add.s32 	%r34, %r34, %r8;
	setp.lt.u32 	%p7, %r34, %r14;
	@%p7 bra 	$L__BB0_5;
$L__BB0_8:
	setp.gt.s32 	%p8, %r35, %r1;
	bar.sync 	0;
	@%p8 bra 	$L__BB0_11;
	cvta.to.global.u64 	%rd2, %rd4;
	mov.u32 	%r29, _ZZ16histogram_kernelPKcjPjiiE6s_hist;
$L__BB0_10:
	mul.wide.s32 	%rd7, %r35, 4;
	add.s64 	%rd8, %rd2, %rd7;
	shl.b32 	%r28, %r35, 2;
	add.s32 	%r30, %r29, %r28;
	ld.shared.u32 	%r31, [%r30];
	atom.global.add.u32 	%r32, [%rd8], %r31;
	add.s32 	%r35, %r35, %r6;
	setp.le.s32 	%p9, %r35, %r1;
	@%p9 bra 	$L__BB0_10;
$L__BB0_11:
	ret;

}


// ===== COMPILED SASS (sm_100) =====

	.target	sm_100

	.elftype	@"ET_EXEC"


//--------------------- .note.nv.tkinfo           --------------------------
	.section	.note.nv.tkinfo,"",@"SHT_NOTE"
	.sectionflags	@"SHF_NOTE_NV_TKINFO"
	.tkinfo
        /*0018*/ 	.word	0x00000002
        /*0030*/ 	.string	""
        /*0030*/ 	.string	"ptxas"
        /*0030*/ 	.string	"Cuda compilation tools, release 13.0, V13.0.88"
        /*0030*/ 	.string	"Build cuda_13.0.r13.0/compiler.36424714_0"
        /*0030*/ 	.string	"-arch sm_100 -m 64 "



//--------------------- .note.nv.cuinfo           --------------------------
	.section	.note.nv.cuinfo,"",@"SHT_NOTE"
	.sectionflags	@"SHF_NOTE_NV_CUINFO"
        /*0018*/ 	.short	0x0002
        /*001a*/ 	.short	0x0064
        /*001c*/ 	.short	0x0082
	.zero		2


//--------------------- .nv.info                  --------------------------
	.section	.nv.info,"",@"SHT_CUDA_INFO"
	.align	4


	//----- nvinfo : EIATTR_REGCOUNT
	.align		4
        /*0000*/ 	.byte	0x04, 0x2f
        /*0002*/ 	.short	(.L_1 - .L_0)
	.align		4
.L_0:
        /*0004*/ 	.word	index@(_Z16histogram_kernelPKcjPjii)
        /*0008*/ 	.word	0x0000000c


	//----- nvinfo : EIATTR_FRAME_SIZE
	.align		4
.L_1:
        /*000c*/ 	.byte	0x04, 0x11
        /*000e*/ 	.short	(.L_3 - .L_2)
	.align		4
.L_2:
        /*0010*/ 	.word	index@(_Z16histogram_kernelPKcjPjii)
        /*0014*/ 	.word	0x00000000


	//----- nvinfo : EIATTR_MIN_STACK_SIZE
	.align		4
.L_3:
        /*0018*/ 	.byte	0x04, 0x12
        /*001a*/ 	.short	(.L_5 - .L_4)
	.align		4
.L_4:
        /*001c*/ 	.word	index@(_Z16histogram_kernelPKcjPjii)
        /*0020*/ 	.word	0x00000000
.L_5:


//--------------------- .nv.compat                --------------------------
	.section	.nv.compat,"",@"SHT_CUDA_COMPAT_INFO"
	.align	4
        /*0000*/ 	.byte	0x02, 0x09, 0x00, 0x00, 0x02, 0x02, 0x01, 0x00, 0x02, 0x05, 0x05, 0x00, 0x03, 0x07, 0x01, 0x01
        /*0010*/ 	.byte	0x02, 0x03, 0x00, 0x00, 0x02, 0x06, 0x01, 0x00, 0x04, 0x0b, 0x08, 0x00, 0x09, 0x00, 0x00, 0x00
        /*0020*/ 	.byte	0x00, 0x00, 0x00, 0x00


//--------------------- .nv.info._Z16histogram_kernelPKcjPjii --------------------------
	.section	.nv.info._Z16histogram_kernelPKcjPjii,"",@"SHT_CUDA_INFO"
	.sectionflags	@""
	.align	4


	//----- nvinfo : EIATTR_CUDA_API_VERSION
	.align		4
        /*0000*/ 	.byte	0x04, 0x37
        /*0002*/ 	.short	(.L_7 - .L_6)
.L_6:
        /*0004*/ 	.word	0x00000082


	//----- nvinfo : EIATTR_KPARAM_INFO
	.align		4
.L_7:
        /*0008*/ 	.byte	0x04, 0x17
        /*000a*/ 	.short	(.L_9 - .L_8)
.L_8:
        /*000c*/ 	.word	0x00000000
        /*0010*/ 	.short	0x0004
        /*0012*/ 	.short	0x001c
        /*0014*/ 	.byte	0x00, 0xf0, 0x11, 0x00


	//----- nvinfo : EIATTR_KPARAM_INFO
	.align		4
.L_9:
        /*0018*/ 	.byte	0x04, 0x17
        /*001a*/ 	.short	(.L_11 - .L_10)
.L_10:
        /*001c*/ 	.word	0x00000000
        /*0020*/ 	.short	0x0003
        /*0022*/ 	.short	0x0018
        /*0024*/ 	.byte	0x00, 0xf0, 0x11, 0x00


	//----- nvinfo : EIATTR_KPARAM_INFO
	.align		4
.L_11:
        /*0028*/ 	.byte	0x04, 0x17
        /*002a*/ 	.short	(.L_13 - .L_12)
.L_12:
        /*002c*/ 	.word	0x00000000
        /*0030*/ 	.short	0x0002
        /*0032*/ 	.short	0x0010
        /*0034*/ 	.byte	0x00, 0xf5, 0x21, 0x00


	//----- nvinfo : EIATTR_KPARAM_INFO
	.align		4
.L_13:
        /*0038*/ 	.byte	0x04, 0x17
        /*003a*/ 	.short	(.L_15 - .L_14)
.L_14:
        /*003c*/ 	.word	0x00000000
        /*0040*/ 	.short	0x0001
        /*0042*/ 	.short	0x0008
        /*0044*/ 	.byte	0x00, 0xf0, 0x11, 0x00


	//----- nvinfo : EIATTR_KPARAM_INFO
	.align		4
.L_15:
        /*0048*/ 	.byte	0x04, 0x17
        /*004a*/ 	.short	(.L_17 - .L_16)
.L_16:
        /*004c*/ 	.word	0x00000000
        /*0050*/ 	.short	0x0000
        /*0052*/ 	.short	0x0000
        /*0054*/ 	.byte	0x00, 0xf5, 0x21, 0x00


	//----- nvinfo : EIATTR_SPARSE_MMA_MASK
	.align		4
.L_17:
        /*0058*/ 	.byte	0x03, 0x50
        /*005a*/ 	.short	0x0000


	//----- nvinfo : EIATTR_MAXREG_COUNT
	.align		4
        /*005c*/ 	.byte	0x03, 0x1b
        /*005e*/ 	.short	0x00ff


	//----- nvinfo : EIATTR_NUM_BARRIERS
	.align		4
        /*0060*/ 	.byte	0x02, 0x4c
        /*0062*/ 	.byte	0x01
	.zero		1


	//----- nvinfo : EIATTR_MERCURY_ISA_VERSION
	.align		4
        /*0064*/ 	.byte	0x03, 0x5f
        /*0066*/ 	.short	0x0101


	//----- nvinfo : EIATTR_VRC_CTA_INIT_COUNT
	.align		4
        /*0068*/ 	.byte	0x02, 0x4a
	.zero		1
	.zero		1


	//----- nvinfo : EIATTR_EXIT_INSTR_OFFSETS
	.align		4
        /*006c*/ 	.byte	0x04, 0x1c
        /*006e*/ 	.short	(.L_19 - .L_18)


	//   ....[0]....
.L_18:
        /*0070*/ 	.word	0x00000340


	//   ....[1]....
        /*0074*/ 	.word	0x00000400


	//----- nvinfo : EIATTR_CRS_STACK_SIZE
	.align		4
.L_19:
        /*0078*/ 	.byte	0x04, 0x1e
        /*007a*/ 	.short	(.L_21 - .L_20)
.L_20:
        /*007c*/ 	.word	0x00000000


	//----- nvinfo : EIATTR_CBANK_PARAM_SIZE
	.align		4
.L_21:
        /*0080*/ 	.byte	0x03, 0x19
        /*0082*/ 	.short	0x0020


	//----- nvinfo : EIATTR_PARAM_CBANK
	.align		4
        /*0084*/ 	.byte	0x04, 0x0a
        /*0086*/ 	.short	(.L_23 - .L_22)
	.align		4
.L_22:
        /*0088*/ 	.word	index@(.nv.constant0._Z16histogram_kernelPKcjPjii)
        /*008c*/ 	.short	0x0380
        /*008e*/ 	.short	0x0020


	//----- nvinfo : EIATTR_SW_WAR
	.align		4
.L_23:
        /*0090*/ 	.byte	0x04, 0x36
        /*0092*/ 	.short	(.L_25 - .L_24)
.L_24:
        /*0094*/ 	.word	0x00000008
.L_25:


//--------------------- .nv.callgraph             --------------------------
	.section	.nv.callgraph,"",@"SHT_CUDA_CALLGRAPH"
	.align	4
	.sectionentsize	8
	.align		4
        /*0000*/ 	.word	0x00000000
	.align		4
        /*0004*/ 	.word	0xffffffff
	.align		4
        /*0008*/ 	.word	0x00000000
	.align		4
        /*000c*/ 	.word	0xfffffffe
	.align		4
        /*0010*/ 	.word	0x00000000
	.align		4
        /*0014*/ 	.word	0xfffffffd
	.align		4
        /*0018*/ 	.word	0x00000000
	.align		4
        /*001c*/ 	.word	0xfffffffc


//--------------------- .text._Z16histogram_kernelPKcjPjii --------------------------
	.section	.text._Z16histogram_kernelPKcjPjii,"ax",@progbits
	.align	128
        .global         _Z16histogram_kernelPKcjPjii
        .type           _Z16histogram_kernelPKcjPjii,@function
        .size           _Z16histogram_kernelPKcjPjii,(.L_x_10 - _Z16histogram_kernelPKcjPjii)
        .other          _Z16histogram_kernelPKcjPjii,@"STO_CUDA_ENTRY STV_DEFAULT"
_Z16histogram_kernelPKcjPjii:
.text._Z16histogram_kernelPKcjPjii:
[----:B------:R-:W-:Y:S01]  /*0000*/  LDC R1, c[0x0][0x37c] ;  /* 0x0000df00ff017b82 */ /* 0x000fe20000000800 */
[----:B------:R-:W0:Y:S01]  /*0010*/  S2R R7, SR_TID.X ;  /* 0x0000000000077919 */ /* 0x000e220000002100 */
[----:B------:R-:W1:Y:S01]  /*0020*/  LDCU.64 UR4, c[0x0][0x398] ;  /* 0x00007300ff0477ac */ /* 0x000e620008000a00 */
[----:B------:R-:W-:Y:S01]  /*0030*/  BSSY.RECONVERGENT B0, `(.L_x_0) ;  /* 0x000000e000007945 */ /* 0x000fe20003800200 */
[----:B-1----:R-:W-:-:S06]  /*0040*/  UIADD3 UR4, UPT, UPT, UR5, -UR4, URZ ;  /* 0x8000000405047290 */ /* 0x002fcc000fffe0ff */
[----:B0-----:R-:W-:-:S13]  /*0050*/  ISETP.GT.AND P0, PT, R7, UR4, PT ;  /* 0x0000000407007c0c */ /* 0x001fda000bf04270 */
[----:B------:R-:W-:Y:S05]  /*0060*/  @P0 BRA `(.L_x_1) ;  /* 0x0000000000280947 */ /* 0x000fea0003800000 */
[----:B------:R-:W0:Y:S01]  /*0070*/  S2R R3, SR_CgaCtaId ;  /* 0x0000000000037919 */ /* 0x000e220000008800 */
[----:B------:R-:W1:Y:S01]  /*0080*/  LDC R5, c[0x0][0x360] ;  /* 0x0000d800ff057b82 */ /* 0x000e620000000800 */
[----:B------:R-:W-:Y:S01]  /*0090*/  MOV R2, 0x400 ;  /* 0x0000040000027802 */ /* 0x000fe20000000f00 */
[----:B------:R-:W-:-:S03]  /*00a0*/  IMAD.MOV.U32 R0, RZ, RZ, R7 ;  /* 0x000000ffff007224 */ /* 0x000fc600078e0007 */
[----:B0-----:R-:W-:-:S07]  /*00b0*/  LEA R3, R3, R2, 0x18 ;  /* 0x0000000203037211 */ /* 0x001fce00078ec0ff */
.L_x_2:
[----:B------:R-:W-:Y:S02]  /*00c0*/  IMAD R2, R0, 0x4, R3 ;  /* 0x0000000400027824 */ /* 0x000fe400078e0203 */
[----:B-1----:R-:W-:-:S03]  /*00d0*/  IMAD.IADD R0, R5, 0x1, R0 ;  /* 0x0000000105007824 */ /* 0x002fc600078e0200 */
[----:B------:R0:W-:Y:S02]  /*00e0*/  STS [R2], RZ ;  /* 0x000000ff02007388 */ /* 0x0001e40000000800 */
[----:B------:R-:W-:-:S13]  /*00f0*/  ISETP.GT.AND P0, PT, R0, UR4, PT ;  /* 0x0000000400007c0c */ /* 0x000fda000bf04270 */
[----:B0-----:R-:W-:Y:S05]  /*0100*/  @!P0 BRA `(.L_x_2) ;  /* 0xfffffffc00ec8947 */ /* 0x001fea000383ffff */
.L_x_1:
[----:B------:R-:W-:Y:S05]  /*0110*/  BSYNC.RECONVERGENT B0 ;  /* 0x0000000000007941 */ /* 0x000fea0003800200 */
.L_x_0:
[----:B------:R-:W0:Y:S01]  /*0120*/  S2UR UR5, SR_CTAID.X ;  /* 0x00000000000579c3 */ /* 0x000e220000002500 */
[----:B------:R-:W1:Y:S01]  /*0130*/  LDCU UR6, c[0x0][0x388] ;  /* 0x00007100ff0677ac */ /* 0x000e620008000800 */
[----:B------:R-:W-:Y:S01]  /*0140*/  BSSY.RECONVERGENT B0, `(.L_x_3) ;  /* 0x000001d000007945 */ /* 0x000fe20003800200 */
[----:B------:R-:W2:Y:S05]  /*0150*/  LDCU.64 UR8, c[0x0][0x358] ;  /* 0x00006b00ff0877ac */ /* 0x000eaa0008000a00 */
[----:B------:R-:W0:Y:S01]  /*0160*/  LDC R6, c[0x0][0x360] ;  /* 0x0000d800ff067b82 */ /* 0x000e220000000800 */
[----:B------:R-:W3:Y:S01]  /*0170*/  LDCU UR7, c[0x0][0x388] ;  /* 0x00007100ff0777ac */ /* 0x000ee20008000800 */
[----:B------:R-:W4:Y:S01]  /*0180*/  LDCU.64 UR10, c[0x0][0x380] ;  /* 0x00007000ff0a77ac */ /* 0x000f220008000a00 */
[----:B0-----:R-:W-:-:S05]  /*0190*/  IMAD R0, R6, UR5, R7 ;  /* 0x0000000506007c24 */ /* 0x001fca000f8e0207 */
[----:B------:R-:W-:Y:S01]  /*01a0*/  BAR.SYNC.DEFER_BLOCKING 0x0 ;  /* 0x0000000000007b1d */ /* 0x000fe20000010000 */
[----:B-1----:R-:W-:-:S13]  /*01b0*/  ISETP.GE.U32.AND P0, PT, R0, UR6, PT ;  /* 0x0000000600007c0c */ /* 0x002fda000bf06070 */
[----:B--234-:R-:W-:Y:S05]  /*01c0*/  @P0 BRA `(.L_x_4) ;  /* 0x0000000000500947 */ /* 0x01cfea0003800000 */
[----:B------:R-:W0:Y:S01]  /*01d0*/  LDC.64 R8, c[0x0][0x398] ;  /* 0x0000e600ff087b82 */ /* 0x000e220000000a00 */
[----:B------:R-:W1:Y:S02]  /*01e0*/  LDCU UR5, c[0x0][0x370] ;  /* 0x00006e00ff0577ac */ /* 0x000e640008000800 */
[----:B-1----:R-:W-:-:S07]  /*01f0*/  IMAD R5, R6, UR5, RZ ;  /* 0x0000000506057c24 */ /* 0x002fce000f8e02ff */
.L_x_7:
[----:B0-----:R-:W-:-:S04]  /*0200*/  IADD3 R2, P0, PT, R0, UR10, RZ ;  /* 0x0000000a00027c10 */ /* 0x001fc8000ff1e0ff */
[----:B------:R-:W-:-:S06]  /*0210*/  LEA.HI.X.SX32 R3, R0, UR11, 0x1, P0 ;  /* 0x0000000b00037c11 */ /* 0x000fcc00080f0eff */
[----:B------:R-:W0:Y:S01]  /*0220*/  LDG.E.U8 R3, desc[UR8][R2.64] ;  /* 0x0000000802037981 */ /* 0x000e22000c1e1100 */
[----:B------:R-:W-:Y:S01]  /*0230*/  IMAD.IADD R0, R5, 0x1, R0 ;  /* 0x0000000105007824 */ /* 0x000fe200078e0200 */
[----:B------:R-:W-:Y:S04]  /*0240*/  BSSY.RECONVERGENT B1, `(.L_x_5) ;  /* 0x000000b000017945 */ /* 0x000fe80003800200 */
[----:B------:R-:W-:Y:S02]  /*0250*/  ISETP.GE.U32.AND P1, PT, R0, UR7, PT ;  /* 0x0000000700007c0c */ /* 0x000fe4000bf26070 */
[----:B0-----:R-:W-:-:S04]  /*0260*/  ISETP.GT.AND P0, PT, R3, R9, PT ;  /* 0x000000090300720c */ /* 0x001fc80003f04270 */
[----:B------:R-:W-:-:S13]  /*0270*/  ISETP.LT.OR P0, PT, R3, R8, P0 ;  /* 0x000000080300720c */ /* 0x000fda0000701670 */
[----:B------:R-:W-:Y:S05]  /*0280*/  @P0 BRA `(.L_x_6) ;  /* 0x0000000000180947 */ /* 0x000fea0003800000 */
[----:B------:R-:W0:Y:S01]  /*0290*/  S2UR UR6, SR_CgaCtaId ;  /* 0x00000000000679c3 */ /* 0x000e220000008800 */
[----:B------:R-:W-:Y:S01]  /*02a0*/  UMOV UR5, 0x400 ;  /* 0x0000040000057882 */ /* 0x000fe20000000000 */
[----:B------:R-:W-:Y:S01]  /*02b0*/  IMAD.IADD R2, R3, 0x1, -R8 ;  /* 0x0000000103027824 */ /* 0x000fe200078e0a08 */
[----:B0-----:R-:W-:-:S06]  /*02c0*/  ULEA UR5, UR6, UR5, 0x18 ;  /* 0x0000000506057291 */ /* 0x001fcc000f8ec0ff */
[----:B------:R-:W-:-:S05]  /*02d0*/  LEA R2, R2, UR5, 0x2 ;  /* 0x0000000502027c11 */ /* 0x000fca000f8e10ff */
[----:B------:R0:W-:Y:S02]  /*02e0*/  ATOMS.POPC.INC.32 RZ, [R2+URZ] ;  /* 0x0000000002ff7f8c */ /* 0x0001e4000d8000ff */
.L_x_6:
[----:B------:R-:W-:Y:S05]  /*02f0*/  BSYNC.RECONVERGENT B1 ;  /* 0x0000000000017941 */ /* 0x000fea0003800200 */
.L_x_5:
[----:B------:R-:W-:Y:S05]  /*0300*/  @!P1 BRA `(.L_x_7) ;  /* 0xfffffffc00bc9947 */ /* 0x000fea000383ffff */
.L_x_4:
[----:B------:R-:W-:Y:S05]  /*0310*/  BSYNC.RECONVERGENT B0 ;  /* 0x0000000000007941 */ /* 0x000fea0003800200 */
.L_x_3:
[----:B------:R-:W-:Y:S01]  /*0320*/  BAR.SYNC.DEFER_BLOCKING 0x0 ;  /* 0x0000000000007b1d */ /* 0x000fe20000010000 */
[----:B------:R-:W-:-:S13]  /*0330*/  ISETP.GT.AND P0, PT, R7, UR4, PT ;  /* 0x0000000407007c0c */ /* 0x000fda000bf04270 */
[----:B------:R-:W-:Y:S05]  /*0340*/  @P0 EXIT ;  /* 0x000000000000094d */ /* 0x000fea0003800000 */
[----:B------:R-:W1:Y:S01]  /*0350*/  S2UR UR6, SR_CgaCtaId ;  /* 0x00000000000679c3 */ /* 0x000e620000008800 */
[----:B------:R-:W-:-:S07]  /*0360*/  UMOV UR5, 0x400 ;  /* 0x0000040000057882 */ /* 0x000fce0000000000 */
[----:B------:R-:W2:Y:S01]  /*0370*/  LDC.64 R4, c[0x0][0x390] ;  /* 0x0000e400ff047b82 */ /* 0x000ea20000000a00 */
[----:B-1----:R-:W-:-:S12]  /*0380*/  ULEA UR5, UR6, UR5, 0x18 ;  /* 0x0000000506057291 */ /* 0x002fd8000f8ec0ff */
.L_x_8:
[C---:B------:R-:W-:Y:S01]  /*0390*/  LEA R0, R7.reuse, UR5, 0x2 ;  /* 0x0000000507007c11 */ /* 0x040fe2000f8e10ff */
[----:B012---:R-:W-:-:S04]  /*03a0*/  IMAD.WIDE R2, R7, 0x4, R4 ;  /* 0x0000000407027825 */ /* 0x007fc800078e0204 */
[----:B------:R-:W0:Y:S01]  /*03b0*/  LDS R9, [R0] ;  /* 0x0000000000097984 */ /* 0x000e220000000800 */
[----:B------:R-:W-:-:S05]  /*03c0*/  IMAD.IADD R7, R6, 0x1, R7 ;  /* 0x0000000106077824 */ /* 0x000fca00078e0207 */
[----:B------:R-:W-:Y:S01]  /*03d0*/  ISETP.GT.AND P0, PT, R7, UR4, PT ;  /* 0x0000000407007c0c */ /* 0x000fe2000bf04270 */
[----:B0-----:R1:W-:-:S12]  /*03e0*/  REDG.E.ADD.STRONG.GPU desc[UR8][R2.64], R9 ;  /* 0x000000090200798e */ /* 0x0013d8000c12e108 */
[----:B------:R-:W-:Y:S05]  /*03f0*/  @!P0 BRA `(.L_x_8) ;  /* 0xfffffffc00e48947 */ /* 0x000fea000383ffff */
[----:B------:R-:W-:Y:S05]  /*0400*/  EXIT ;  /* 0x000000000000794d */ /* 0x000fea0003800000 */
.L_x_9:
[----:B------:R-:W-:-:S00]  /*0410*/  BRA `(.L_x_9) ;  /* 0xfffffffc00fc7947 */ /* 0x000fc0000383ffff */
[----:B------:R-:W-:-:S00]  /*0420*/  NOP ;  /* 0x0000000000007918 */ /* 0x000fc00000000000 */
        /* <DEDUP_REMOVED lines=13> */
.L_x_10:


//--------------------- .nv.shared._Z16histogram_kernelPKcjPjii --------------------------
	.section	.nv.shared._Z16histogram_kernelPKcjPjii,"aw",@nobits
	.sectionflags	@""
	.align	4
.nv.shared._Z16histogram_kernelPKcjPjii:
	.zero		2048


//--------------------- .nv.shared.reserved.0     --------------------------
	.section	.nv.shared.reserved.0,"aw",@nobits
	.weak		__nv_reservedSMEM_offset_0_alias
	.size		__nv_reservedSMEM_offset_0_alias, 0, 64
	.other		__nv_reservedSMEM_offset_0_alias,@"STO_CUDA_RESERVED_SHARED STV_DEFAULT"
__nv_reservedSMEM_offset_0_alias:
	.zero		0
	.zero		64


//--------------------- .nv.constant0._Z16histogram_kernelPKcjPjii --------------------------
	.section	.nv.constant0._Z16histogram_kernelPKcjPjii,"a",@progbits
	.sectionflags	@""
	.align	4
.nv.constant0._Z16histogram_kernelPKcjPjii:
	.zero		928


//--------------------- SYMBOLS --------------------------

	.type		.nv.reservedSmem.offset0,@object
	.size		.nv.reservedSmem.offset0,0x4
	.type		.nv.reservedSmem.cap,@object
	.size		.nv.reservedSmem.cap,0x4
